//
// Generated by NVIDIA NVVM Compiler
//
// Compiler Build ID: CL-36424714
// Cuda compilation tools, release 13.0, V13.0.88
// Based on NVVM 20.0.0
//

.version 9.0
.target sm_100
.address_size 64

	// .globl	_Z19SumaColMatrizKerneliiPfS_

.visible .entry _Z19SumaColMatrizKerneliiPfS_(
	.param .u32 _Z19SumaColMatrizKerneliiPfS__param_0,
	.param .u32 _Z19SumaColMatrizKerneliiPfS__param_1,
	.param .u64 .ptr .align 1 _Z19SumaColMatrizKerneliiPfS__param_2,
	.param .u64 .ptr .align 1 _Z19SumaColMatrizKerneliiPfS__param_3
)
{
	.reg .pred 	%p<7>;
	.reg .b32 	%r<28>;
	.reg .b32 	%f<25>;
	.reg .b64 	%rd<15>;

	ld.param.u32 	%r13, [_Z19SumaColMatrizKerneliiPfS__param_0];
	ld.param.u32 	%r12, [_Z19SumaColMatrizKerneliiPfS__param_1];
	ld.param.u64 	%rd3, [_Z19SumaColMatrizKerneliiPfS__param_2];
	ld.param.u64 	%rd2, [_Z19SumaColMatrizKerneliiPfS__param_3];
	cvta.to.global.u64 	%rd1, %rd3;
	mov.u32 	%r1, %tid.x;
	mul.lo.s32 	%r2, %r12, %r13;
	setp.ge.s32 	%p1, %r1, %r2;
	mov.f32 	%f24, 0f00000000;
	@%p1 bra 	$L__BB0_7;
	add.s32 	%r14, %r1, %r12;
	max.s32 	%r15, %r2, %r14;
	setp.lt.s32 	%p2, %r14, %r2;
	selp.u32 	%r16, 1, 0, %p2;
	add.s32 	%r17, %r14, %r16;
	sub.s32 	%r18, %r15, %r17;
	div.u32 	%r19, %r18, %r12;
	add.s32 	%r3, %r19, %r16;
	and.b32  	%r20, %r3, 3;
	setp.eq.s32 	%p3, %r20, 3;
	mov.f32 	%f24, 0f00000000;
	mov.u32 	%r26, %r1;
	@%p3 bra 	$L__BB0_4;
	add.s32 	%r21, %r3, 1;
	and.b32  	%r22, %r21, 3;
	neg.s32 	%r24, %r22;
	mov.f32 	%f24, 0f00000000;
	mov.u32 	%r26, %r1;
$L__BB0_3:
	.pragma "nounroll";
	mul.wide.s32 	%rd4, %r26, 4;
	add.s64 	%rd5, %rd1, %rd4;
	ld.global.f32 	%f12, [%rd5];
	add.f32 	%f24, %f24, %f12;
	add.s32 	%r26, %r26, %r12;
	add.s32 	%r24, %r24, 1;
	setp.ne.s32 	%p4, %r24, 0;
	@%p4 bra 	$L__BB0_3;
$L__BB0_4:
	setp.lt.u32 	%p5, %r3, 3;
	@%p5 bra 	$L__BB0_7;
	mul.wide.s32 	%rd8, %r12, 4;
	shl.b32 	%r23, %r12, 2;
$L__BB0_6:
	mul.wide.s32 	%rd6, %r26, 4;
	add.s64 	%rd7, %rd1, %rd6;
	ld.global.f32 	%f13, [%rd7];
	add.f32 	%f14, %f24, %f13;
	add.s64 	%rd9, %rd7, %rd8;
	ld.global.f32 	%f15, [%rd9];
	add.f32 	%f16, %f14, %f15;
	add.s64 	%rd10, %rd9, %rd8;
	ld.global.f32 	%f17, [%rd10];
	add.f32 	%f18, %f16, %f17;
	add.s64 	%rd11, %rd10, %rd8;
	ld.global.f32 	%f19, [%rd11];
	add.f32 	%f24, %f18, %f19;
	add.s32 	%r26, %r23, %r26;
	setp.lt.s32 	%p6, %r26, %r2;
	@%p6 bra 	$L__BB0_6;
$L__BB0_7:
	cvta.to.global.u64 	%rd12, %rd2;
	mul.wide.u32 	%rd13, %r1, 4;
	add.s64 	%rd14, %rd12, %rd13;
	st.global.f32 	[%rd14], %f24;
	ret;

}


// ===== COMPILED SASS (sm_100) =====

	.target	sm_100

	.elftype	@"ET_EXEC"


//--------------------- .note.nv.tkinfo           --------------------------
	.section	.note.nv.tkinfo,"",@"SHT_NOTE"
	.sectionflags	@"SHF_NOTE_NV_TKINFO"
	.tkinfo
        /*0018*/ 	.word	0x00000002
        /*0030*/ 	.string	""
        /*0030*/ 	.string	"ptxas"
        /*0030*/ 	.string	"Cuda compilation tools, release 13.0, V13.0.88"
        /*0030*/ 	.string	"Build cuda_13.0.r13.0/compiler.36424714_0"
        /*0030*/ 	.string	"-arch sm_100 -m 64 "



//--------------------- .note.nv.cuinfo           --------------------------
	.section	.note.nv.cuinfo,"",@"SHT_NOTE"
	.sectionflags	@"SHF_NOTE_NV_CUINFO"
        /*0018*/ 	.short	0x0002
        /*001a*/ 	.short	0x0064
        /*001c*/ 	.short	0x0082
	.zero		2


//--------------------- .nv.info                  --------------------------
	.section	.nv.info,"",@"SHT_CUDA_INFO"
	.align	4


	//----- nvinfo : EIATTR_REGCOUNT
	.align		4
        /*0000*/ 	.byte	0x04, 0x2f
        /*0002*/ 	.short	(.L_1 - .L_0)
	.align		4
.L_0:
        /*0004*/ 	.word	index@(_Z19SumaColMatrizKerneliiPfS_)
        /*0008*/ 	.word	0x00000010


	//----- nvinfo : EIATTR_FRAME_SIZE
	.align		4
.L_1:
        /*000c*/ 	.byte	0x04, 0x11
        /*000e*/ 	.short	(.L_3 - .L_2)
	.align		4
.L_2:
        /*0010*/ 	.word	index@(_Z19SumaColMatrizKerneliiPfS_)
        /*0014*/ 	.word	0x00000000


	//----- nvinfo : EIATTR_MIN_STACK_SIZE
	.align		4
.L_3:
        /*0018*/ 	.byte	0x04, 0x12
        /*001a*/ 	.short	(.L_5 - .L_4)
	.align		4
.L_4:
        /*001c*/ 	.word	index@(_Z19SumaColMatrizKerneliiPfS_)
        /*0020*/ 	.word	0x00000000
.L_5:


//--------------------- .nv.compat                --------------------------
	.section	.nv.compat,"",@"SHT_CUDA_COMPAT_INFO"
	.align	4
        /*0000*/ 	.byte	0x02, 0x09, 0x00, 0x00, 0x02, 0x02, 0x01, 0x00, 0x02, 0x05, 0x05, 0x00, 0x03, 0x07, 0x01, 0x01
        /*0010*/ 	.byte	0x02, 0x03, 0x00, 0x00, 0x02, 0x06, 0x01, 0x00, 0x04, 0x0b, 0x08, 0x00, 0x09, 0x00, 0x00, 0x00
        /*0020*/ 	.byte	0x00, 0x00, 0x00, 0x00


//--------------------- .nv.info._Z19SumaColMatrizKerneliiPfS_ --------------------------
	.section	.nv.info._Z19SumaColMatrizKerneliiPfS_,"",@"SHT_CUDA_INFO"
	.sectionflags	@""
	.align	4


	//----- nvinfo : EIATTR_CUDA_API_VERSION
	.align		4
        /*0000*/ 	.byte	0x04, 0x37
        /*0002*/ 	.short	(.L_7 - .L_6)
.L_6:
        /*0004*/ 	.word	0x00000082


	//----- nvinfo : EIATTR_KPARAM_INFO
	.align		4
.L_7:
        /*0008*/ 	.byte	0x04, 0x17
        /*000a*/ 	.short	(.L_9 - .L_8)
.L_8:
        /*000c*/ 	.word	0x00000000
        /*0010*/ 	.short	0x0003
        /*0012*/ 	.short	0x0010
        /*0014*/ 	.byte	0x00, 0xf5, 0x21, 0x00


	//----- nvinfo : EIATTR_KPARAM_INFO
	.align		4
.L_9:
        /*0018*/ 	.byte	0x04, 0x17
        /*001a*/ 	.short	(.L_11 - .L_10)
.L_10:
        /*001c*/ 	.word	0x00000000
        /*0020*/ 	.short	0x0002
        /*0022*/ 	.short	0x0008
        /*0024*/ 	.byte	0x00, 0xf5, 0x21, 0x00


	//----- nvinfo : EIATTR_KPARAM_INFO
	.align		4
.L_11:
        /*0028*/ 	.byte	0x04, 0x17
        /*002a*/ 	.short	(.L_13 - .L_12)
.L_12:
        /*002c*/ 	.word	0x00000000
        /*0030*/ 	.short	0x0001
        /*0032*/ 	.short	0x0004
        /*0034*/ 	.byte	0x00, 0xf0, 0x11, 0x00


	//----- nvinfo : EIATTR_KPARAM_INFO
	.align		4
.L_13:
        /*0038*/ 	.byte	0x04, 0x17
        /*003a*/ 	.short	(.L_15 - .L_14)
.L_14:
        /*003c*/ 	.word	0x00000000
        /*0040*/ 	.short	0x0000
        /*0042*/ 	.short	0x0000
        /*0044*/ 	.byte	0x00, 0xf0, 0x11, 0x00


	//----- nvinfo : EIATTR_SPARSE_MMA_MASK
	.align		4
.L_15:
        /*0048*/ 	.byte	0x03, 0x50
        /*004a*/ 	.short	0x0000


	//----- nvinfo : EIATTR_MAXREG_COUNT
	.align		4
        /*004c*/ 	.byte	0x03, 0x1b
        /*004e*/ 	.short	0x00ff


	//----- nvinfo : EIATTR_MERCURY_ISA_VERSION
	.align		4
        /*0050*/ 	.byte	0x03, 0x5f
        /*0052*/ 	.short	0x0101


	//----- nvinfo : EIATTR_VRC_CTA_INIT_COUNT
	.align		4
        /*0054*/ 	.byte	0x02, 0x4a
	.zero		1
	.zero		1


	//----- nvinfo : EIATTR_EXIT_INSTR_OFFSETS
	.align		4
        /*0058*/ 	.byte	0x04, 0x1c
        /*005a*/ 	.short	(.L_17 - .L_16)


	//   ....[0]....
.L_16:
        /*005c*/ 	.word	0x000004b0


	//----- nvinfo : EIATTR_CRS_STACK_SIZE
	.align		4
.L_17:
        /*0060*/ 	.byte	0x04, 0x1e
        /*0062*/ 	.short	(.L_19 - .L_18)
.L_18:
        /*0064*/ 	.word	0x00000000


	//----- nvinfo : EIATTR_CBANK_PARAM_SIZE
	.align		4
.L_19:
        /*0068*/ 	.byte	0x03, 0x19
        /*006a*/ 	.short	0x0018


	//----- nvinfo : EIATTR_PARAM_CBANK
	.align		4
        /*006c*/ 	.byte	0x04, 0x0a
        /*006e*/ 	.short	(.L_21 - .L_20)
	.align		4
.L_20:
        /*0070*/ 	.word	index@(.nv.constant0._Z19SumaColMatrizKerneliiPfS_)
        /*0074*/ 	.short	0x0380
        /*0076*/ 	.short	0x0018


	//----- nvinfo : EIATTR_SW_WAR
	.align		4
.L_21:
        /*0078*/ 	.byte	0x04, 0x36
        /*007a*/ 	.short	(.L_23 - .L_22)
.L_22:
        /*007c*/ 	.word	0x00000008
.L_23:


//--------------------- .nv.callgraph             --------------------------
	.section	.nv.callgraph,"",@"SHT_CUDA_CALLGRAPH"
	.align	4
	.sectionentsize	8
	.align		4
        /*0000*/ 	.word	0x00000000
	.align		4
        /*0004*/ 	.word	0xffffffff
	.align		4
        /*0008*/ 	.word	0x00000000
	.align		4
        /*000c*/ 	.word	0xfffffffe
	.align		4
        /*0010*/ 	.word	0x00000000
	.align		4
        /*0014*/ 	.word	0xfffffffd
	.align		4
        /*0018*/ 	.word	0x00000000
	.align		4
        /*001c*/ 	.word	0xfffffffc


//--------------------- .text._Z19SumaColMatrizKerneliiPfS_ --------------------------
	.section	.text._Z19SumaColMatrizKerneliiPfS_,"ax",@progbits
	.align	128
        .global         _Z19SumaColMatrizKerneliiPfS_
        .type           _Z19SumaColMatrizKerneliiPfS_,@function
        .size           _Z19SumaColMatrizKerneliiPfS_,(.L_x_7 - _Z19SumaColMatrizKerneliiPfS_)
        .other          _Z19SumaColMatrizKerneliiPfS_,@"STO_CUDA_ENTRY STV_DEFAULT"
_Z19SumaColMatrizKerneliiPfS_:
.text._Z19SumaColMatrizKerneliiPfS_:
[----:B------:R-:W-:Y:S01]  /*0000*/  LDC R1, c[0x0][0x37c] ;  /* 0x0000df00ff017b82 */ /* 0x000fe20000000800 */
[----:B------:R-:W0:Y:S07]  /*0010*/  S2R R0, SR_TID.X ;  /* 0x0000000000007919 */ /* 0x000e2e0000002100 */
[----:B------:R-:W1:Y:S01]  /*0020*/  LDC.64 R2, c[0x0][0x380] ;  /* 0x0000e000ff027b82 */ /* 0x000e620000000a00 */
[----:B------:R-:W2:Y:S01]  /*0030*/  LDCU.64 UR4, c[0x0][0x358] ;  /* 0x00006b00ff0477ac */ /* 0x000ea20008000a00 */
[----:B------:R-:W-:Y:S01]  /*0040*/  BSSY.RECONVERGENT B0, `(.L_x_0) ;  /* 0x0000043000007945 */ /* 0x000fe20003800200 */
[----:B-1----:R-:W-:-:S02]  /*0050*/  IMAD R5, R3, R2, RZ ;  /* 0x0000000203057224 */ /* 0x002fc400078e02ff */
[----:B------:R-:W-:-:S03]  /*0060*/  HFMA2 R2, -RZ, RZ, 0, 0 ;  /* 0x00000000ff027431 */ /* 0x000fc600000001ff */
[----:B0-----:R-:W-:-:S13]  /*0070*/  ISETP.GE.AND P0, PT, R0, R5, PT ;  /* 0x000000050000720c */ /* 0x001fda0003f06270 */
[----:B--2---:R-:W-:Y:S05]  /*0080*/  @P0 BRA `(.L_x_1) ;  /* 0x0000000000f80947 */ /* 0x004fea0003800000 */
[----:B------:R-:W0:Y:S01]  /*0090*/  I2F.U32.RP R8, R3 ;  /* 0x0000000300087306 */ /* 0x000e220000209000 */
[----:B------:R-:W-:Y:S01]  /*00a0*/  IADD3 R2, PT, PT, R0, R3, RZ ;  /* 0x0000000300027210 */ /* 0x000fe20007ffe0ff */
[----:B------:R-:W-:Y:S01]  /*00b0*/  BSSY.RECONVERGENT B1, `(.L_x_2) ;  /* 0x000002a000017945 */ /* 0x000fe20003800200 */
[----:B------:R-:W-:Y:S02]  /*00c0*/  ISETP.NE.U32.AND P2, PT, R3, RZ, PT ;  /* 0x000000ff0300720c */ /* 0x000fe40003f45070 */
[----:B------:R-:W-:Y:S02]  /*00d0*/  ISETP.GE.AND P0, PT, R2, R5, PT ;  /* 0x000000050200720c */ /* 0x000fe40003f06270 */
[----:B------:R-:W-:Y:S01]  /*00e0*/  VIMNMX R9, PT, PT, R5, R2, !PT ;  /* 0x0000000205097248 */ /* 0x000fe20007fe0100 */
[----:B0-----:R-:W0:Y:S02]  /*00f0*/  MUFU.RCP R8, R8 ;  /* 0x0000000800087308 */ /* 0x001e240000001000 */
[----:B0-----:R-:W-:-:S06]  /*0100*/  IADD3 R6, PT, PT, R8, 0xffffffe, RZ ;  /* 0x0ffffffe08067810 */ /* 0x001fcc0007ffe0ff */
[----:B------:R0:W1:Y:S02]  /*0110*/  F2I.FTZ.U32.TRUNC.NTZ R7, R6 ;  /* 0x0000000600077305 */ /* 0x000064000021f000 */
[----:B0-----:R-:W-:Y:S02]  /*0120*/  IMAD.MOV.U32 R6, RZ, RZ, RZ ;  /* 0x000000ffff067224 */ /* 0x001fe400078e00ff */
[----:B-1----:R-:W-:-:S04]  /*0130*/  IMAD.MOV R4, RZ, RZ, -R7 ;  /* 0x000000ffff047224 */ /* 0x002fc800078e0a07 */
[----:B------:R-:W-:Y:S01]  /*0140*/  IMAD R11, R4, R3, RZ ;  /* 0x00000003040b7224 */ /* 0x000fe200078e02ff */
[----:B------:R-:W-:-:S03]  /*0150*/  SEL R4, RZ, 0x1, P0 ;  /* 0x00000001ff047807 */ /* 0x000fc60000000000 */
[----:B------:R-:W-:Y:S01]  /*0160*/  IMAD.HI.U32 R7, R7, R11, R6 ;  /* 0x0000000b07077227 */ /* 0x000fe200078e0006 */
[----:B------:R-:W-:-:S05]  /*0170*/  IADD3 R2, PT, PT, R9, -R2, -R4 ;  /* 0x8000000209027210 */ /* 0x000fca0007ffe804 */
[----:B------:R-:W-:-:S05]  /*0180*/  IMAD.HI.U32 R7, R7, R2, RZ ;  /* 0x0000000207077227 */ /* 0x000fca00078e00ff */
[----:B------:R-:W-:-:S05]  /*0190*/  IADD3 R6, PT, PT, -R7, RZ, RZ ;  /* 0x000000ff07067210 */ /* 0x000fca0007ffe1ff */
[----:B------:R-:W-:-:S05]  /*01a0*/  IMAD R2, R3, R6, R2 ;  /* 0x0000000603027224 */ /* 0x000fca00078e0202 */
[----:B------:R-:W-:-:S13]  /*01b0*/  ISETP.GE.U32.AND P0, PT, R2, R3, PT ;  /* 0x000000030200720c */ /* 0x000fda0003f06070 */
[----:B------:R-:W-:Y:S01]  /*01c0*/  @P0 IMAD.IADD R2, R2, 0x1, -R3 ;  /* 0x0000000102020824 */ /* 0x000fe200078e0a03 */
[----:B------:R-:W-:-:S04]  /*01d0*/  @P0 IADD3 R7, PT, PT, R7, 0x1, RZ ;  /* 0x0000000107070810 */ /* 0x000fc80007ffe0ff */
[----:B------:R-:W-:-:S13]  /*01e0*/  ISETP.GE.U32.AND P1, PT, R2, R3, PT ;  /* 0x000000030200720c */ /* 0x000fda0003f26070 */
[----:B------:R-:W-:Y:S01]  /*01f0*/  @P1 VIADD R7, R7, 0x1 ;  /* 0x0000000107071836 */ /* 0x000fe20000000000 */
[----:B------:R-:W-:-:S04]  /*0200*/  @!P2 LOP3.LUT R7, RZ, R3, RZ, 0x33, !PT ;  /* 0x00000003ff07a212 */ /* 0x000fc800078e33ff */
[----:B------:R-:W-:Y:S02]  /*0210*/  IADD3 R7, PT, PT, R4, R7, RZ ;  /* 0x0000000704077210 */ /* 0x000fe40007ffe0ff */
[----:B------:R-:W-:Y:S02]  /*0220*/  MOV R4, R0 ;  /* 0x0000000000047202 */ /* 0x000fe40000000f00 */
[C---:B------:R-:W-:Y:S02]  /*0230*/  LOP3.LUT R2, R7.reuse, 0x3, RZ, 0xc0, !PT ;  /* 0x0000000307027812 */ /* 0x040fe400078ec0ff */
[----:B------:R-:W-:Y:S02]  /*0240*/  ISETP.GE.U32.AND P1, PT, R7, 0x3, PT ;  /* 0x000000030700780c */ /* 0x000fe40003f26070 */
[----:B------:R-:W-:Y:S01]  /*0250*/  ISETP.NE.AND P0, PT, R2, 0x3, PT ;  /* 0x000000030200780c */ /* 0x000fe20003f05270 */
[----:B------:R-:W-:-:S12]  /*0260*/  IMAD.MOV.U32 R2, RZ, RZ, RZ ;  /* 0x000000ffff027224 */ /* 0x000fd800078e00ff */
[----:B------:R-:W-:Y:S05]  /*0270*/  @!P0 BRA `(.L_x_3) ;  /* 0x0000000000348947 */ /* 0x000fea0003800000 */
[----:B------:R-:W0:Y:S01]  /*0280*/  LDC.64 R8, c[0x0][0x388] ;  /* 0x0000e200ff087b82 */ /* 0x000e220000000a00 */
[----:B------:R-:W-:Y:S01]  /*0290*/  VIADD R7, R7, 0x1 ;  /* 0x0000000107077836 */ /* 0x000fe20000000000 */
[----:B------:R-:W-:Y:S01]  /*02a0*/  MOV R2, RZ ;  /* 0x000000ff00027202 */ /* 0x000fe20000000f00 */
[----:B------:R-:W-:-:S03]  /*02b0*/  IMAD.MOV.U32 R4, RZ, RZ, R0 ;  /* 0x000000ffff047224 */ /* 0x000fc600078e0000 */
[----:B------:R-:W-:-:S04]  /*02c0*/  LOP3.LUT R7, R7, 0x3, RZ, 0xc0, !PT ;  /* 0x0000000307077812 */ /* 0x000fc800078ec0ff */
[----:B------:R-:W-:-:S07]  /*02d0*/  IADD3 R10, PT, PT, -R7, RZ, RZ ;  /* 0x000000ff070a7210 */ /* 0x000fce0007ffe1ff */
.L_x_4:
[----:B0-----:R-:W-:-:S06]  /*02e0*/  IMAD.WIDE R6, R4, 0x4, R8 ;  /* 0x0000000404067825 */ /* 0x001fcc00078e0208 */
[----:B------:R-:W2:Y:S01]  /*02f0*/  LDG.E R7, desc[UR4][R6.64] ;  /* 0x0000000406077981 */ /* 0x000ea2000c1e1900 */
[----:B------:R-:W-:Y:S01]  /*0300*/  VIADD R10, R10, 0x1 ;  /* 0x000000010a0a7836 */ /* 0x000fe20000000000 */
[----:B------:R-:W-:-:S04]  /*0310*/  IADD3 R4, PT, PT, R4, R3, RZ ;  /* 0x0000000304047210 */ /* 0x000fc80007ffe0ff */
[----:B------:R-:W-:Y:S01]  /*0320*/  ISETP.NE.AND P0, PT, R10, RZ, PT ;  /* 0x000000ff0a00720c */ /* 0x000fe20003f05270 */
[----:B--2---:R-:W-:-:S12]  /*0330*/  FADD R2, R7, R2 ;  /* 0x0000000207027221 */ /* 0x004fd80000000000 */
[----:B------:R-:W-:Y:S05]  /*0340*/  @P0 BRA `(.L_x_4) ;  /* 0xfffffffc00e40947 */ /* 0x000fea000383ffff */
.L_x_3:
[----:B------:R-:W-:Y:S05]  /*0350*/  BSYNC.RECONVERGENT B1 ;  /* 0x0000000000017941 */ /* 0x000fea0003800200 */
.L_x_2:
[----:B------:R-:W-:Y:S05]  /*0360*/  @!P1 BRA `(.L_x_1) ;  /* 0x0000000000409947 */ /* 0x000fea0003800000 */
.L_x_5:
[----:B------:R-:W0:Y:S02]  /*0370*/  LDC.64 R6, c[0x0][0x388] ;  /* 0x0000e200ff067b82 */ /* 0x000e240000000a00 */
[----:B0-----:R-:W-:-:S04]  /*0380*/  IMAD.WIDE R12, R4, 0x4, R6 ;  /* 0x00000004040c7825 */ /* 0x001fc800078e0206 */
[C---:B------:R-:W-:Y:S02]  /*0390*/  IMAD.WIDE R6, R3.reuse, 0x4, R12 ;  /* 0x0000000403067825 */ /* 0x040fe400078e020c */
[----:B------:R-:W2:Y:S02]  /*03a0*/  LDG.E R13, desc[UR4][R12.64] ;  /* 0x000000040c0d7981 */ /* 0x000ea4000c1e1900 */
[C---:B------:R-:W-:Y:S02]  /*03b0*/  IMAD.WIDE R8, R3.reuse, 0x4, R6 ;  /* 0x0000000403087825 */ /* 0x040fe400078e0206 */
[----:B------:R-:W3:Y:S02]  /*03c0*/  LDG.E R7, desc[UR4][R6.64] ;  /* 0x0000000406077981 */ /* 0x000ee4000c1e1900 */
[C---:B------:R-:W-:Y:S02]  /*03d0*/  IMAD.WIDE R10, R3.reuse, 0x4, R8 ;  /* 0x00000004030a7825 */ /* 0x040fe400078e0208 */
[----:B------:R-:W4:Y:S04]  /*03e0*/  LDG.E R9, desc[UR4][R8.64] ;  /* 0x0000000408097981 */ /* 0x000f28000c1e1900 */
[----:B------:R-:W5:Y:S01]  /*03f0*/  LDG.E R11, desc[UR4][R10.64] ;  /* 0x000000040a0b7981 */ /* 0x000f62000c1e1900 */
[----:B------:R-:W-:-:S05]  /*0400*/  IMAD R4, R3, 0x4, R4 ;  /* 0x0000000403047824 */ /* 0x000fca00078e0204 */
[----:B------:R-:W-:Y:S01]  /*0410*/  ISETP.GE.AND P0, PT, R4, R5, PT ;  /* 0x000000050400720c */ /* 0x000fe20003f06270 */
[----:B--2---:R-:W-:-:S04]  /*0420*/  FADD R2, R13, R2 ;  /* 0x000000020d027221 */ /* 0x004fc80000000000 */
[----:B---3--:R-:W-:-:S04]  /*0430*/  FADD R2, R2, R7 ;  /* 0x0000000702027221 */ /* 0x008fc80000000000 */
[----:B----4-:R-:W-:-:S04]  /*0440*/  FADD R2, R2, R9 ;  /* 0x0000000902027221 */ /* 0x010fc80000000000 */
[----:B-----5:R-:W-:Y:S01]  /*0450*/  FADD R2, R2, R11 ;  /* 0x0000000b02027221 */ /* 0x020fe20000000000 */
[----:B------:R-:W-:Y:S06]  /*0460*/  @!P0 BRA `(.L_x_5) ;  /* 0xfffffffc00c08947 */ /* 0x000fec000383ffff */
.L_x_1:
[----:B------:R-:W-:Y:S05]  /*0470*/  BSYNC.RECONVERGENT B0 ;  /* 0x0000000000007941 */ /* 0x000fea0003800200 */
.L_x_0:
[----:B------:R-:W0:Y:S02]  /*0480*/  LDC.64 R4, c[0x0][0x390] ;  /* 0x0000e400ff047b82 */ /* 0x000e240000000a00 */
[----:B0-----:R-:W-:-:S05]  /*0490*/  IMAD.WIDE.U32 R4, R0, 0x4, R4 ;  /* 0x0000000400047825 */ /* 0x001fca00078e0004 */
[----:B------:R-:W-:Y:S01]  /*04a0*/  STG.E desc[UR4][R4.64], R2 ;  /* 0x0000000204007986 */ /* 0x000fe2000c101904 */
[----:B------:R-:W-:Y:S05]  /*04b0*/  EXIT ;  /* 0x000000000000794d */ /* 0x000fea0003800000 */
.L_x_6:
[----:B------:R-:W-:-:S00]  /*04c0*/  BRA `(.L_x_6) ;  /* 0xfffffffc00fc7947 */ /* 0x000fc0000383ffff */
[----:B------:R-:W-:-:S00]  /*04d0*/  NOP ;  /* 0x0000000000007918 */ /* 0x000fc00000000000 */
        /* <DEDUP_REMOVED lines=10> */
.L_x_7:


//--------------------- .nv.shared.reserved.0     --------------------------
	.section	.nv.shared.reserved.0,"aw",@nobits
	.weak		__nv_reservedSMEM_offset_0_alias
	.size		__nv_reservedSMEM_offset_0_alias, 0, 64
	.other		__nv_reservedSMEM_offset_0_alias,@"STO_CUDA_RESERVED_SHARED STV_DEFAULT"
__nv_reservedSMEM_offset_0_alias:
	.zero		0
	.zero		64


//--------------------- .nv.constant0._Z19SumaColMatrizKerneliiPfS_ --------------------------
	.section	.nv.constant0._Z19SumaColMatrizKerneliiPfS_,"a",@progbits
	.sectionflags	@""
	.align	4
.nv.constant0._Z19SumaColMatrizKerneliiPfS_:
	.zero		920


//--------------------- SYMBOLS --------------------------

	.type		.nv.reservedSmem.offset0,@object
	.size		.nv.reservedSmem.offset0,0x4
